	.headerflags	@"EF_CUDA_TEXMODE_UNIFIED EF_CUDA_64BIT_ADDRESS EF_CUDA_ACCELERATORS EF_CUDA_SM90 EF_CUDA_VIRTUAL_SM(EF_CUDA_SM90)"
	.elftype	@"ET_EXEC"


//--------------------- .nv.info                  --------------------------
	.section	.nv.info,"",@"SHT_CUDA_INFO"
	.align	4


	//----- nvinfo : EIATTR_REGCOUNT
	.align		4
        /*0000*/ 	.byte	0x04, 0x2f
        /*0002*/ 	.short	(.L_3 - .L_2)
	.align		4
.L_2:
        /*0004*/ 	.word	index@(triton_poi_fused__native_batch_norm_legit_no_training_relu_77)
        /*0008*/ 	.word	0x00000016


	//----- nvinfo : EIATTR_MIN_STACK_SIZE
	.align		4
.L_3:
        /*000c*/ 	.byte	0x04, 0x12
        /*000e*/ 	.short	(.L_5 - .L_4)
	.align		4
.L_4:
        /*0010*/ 	.word	index@(triton_poi_fused__native_batch_norm_legit_no_training_relu_77)
        /*0014*/ 	.word	0x00000000


	//----- nvinfo : EIATTR_FRAME_SIZE
	.align		4
.L_5:
        /*0018*/ 	.byte	0x04, 0x11
        /*001a*/ 	.short	(.L_7 - .L_6)
	.align		4
.L_6:
        /*001c*/ 	.word	index@(triton_poi_fused__native_batch_norm_legit_no_training_relu_77)
        /*0020*/ 	.word	0x00000000


	//----- nvinfo : EIATTR_MIN_STACK_SIZE
	.align		4
.L_7:
        /*0024*/ 	.byte	0x04, 0x12
        /*0026*/ 	.short	(.L_9 - .L_8)
	.align		4
.L_8:
        /*0028*/ 	.word	index@(triton_poi_fused__native_batch_norm_legit_no_training_relu_77)
        /*002c*/ 	.word	0x00000000
.L_9:


//--------------------- .nv.info.triton_poi_fused__native_batch_norm_legit_no_training_relu_77 --------------------------
	.section	.nv.info.triton_poi_fused__native_batch_norm_legit_no_training_relu_77,"",@"SHT_CUDA_INFO"
	.sectionflags	@""
	.align	4


	//----- nvinfo : EIATTR_CUDA_API_VERSION
	.align		4
        /*0000*/ 	.byte	0x04, 0x37
        /*0002*/ 	.short	(.L_11 - .L_10)
.L_10:
        /*0004*/ 	.word	0x0000007c


	//----- nvinfo : EIATTR_KPARAM_INFO
	.align		4
.L_11:
        /*0008*/ 	.byte	0x04, 0x17
        /*000a*/ 	.short	(.L_13 - .L_12)
.L_12:
        /*000c*/ 	.word	0x00000000
        /*0010*/ 	.short	0x0006
        /*0012*/ 	.short	0x0030
        /*0014*/ 	.byte	0x00, 0xf0, 0x11, 0x00


	//----- nvinfo : EIATTR_KPARAM_INFO
	.align		4
.L_13:
        /*0018*/ 	.byte	0x04, 0x17
        /*001a*/ 	.short	(.L_15 - .L_14)
.L_14:
        /*001c*/ 	.word	0x00000000
        /*0020*/ 	.short	0x0005
        /*0022*/ 	.short	0x0028
        /*0024*/ 	.byte	0x00, 0xf4, 0x21, 0x00


	//----- nvinfo : EIATTR_KPARAM_INFO
	.align		4
.L_15:
        /*0028*/ 	.byte	0x04, 0x17
        /*002a*/ 	.short	(.L_17 - .L_16)
.L_16:
        /*002c*/ 	.word	0x00000000
        /*0030*/ 	.short	0x0004
        /*0032*/ 	.short	0x0020
        /*0034*/ 	.byte	0x00, 0xf4, 0x21, 0x00


	//----- nvinfo : EIATTR_KPARAM_INFO
	.align		4
.L_17:
        /*0038*/ 	.byte	0x04, 0x17
        /*003a*/ 	.short	(.L_19 - .L_18)
.L_18:
        /*003c*/ 	.word	0x00000000
        /*0040*/ 	.short	0x0003
        /*0042*/ 	.short	0x0018
        /*0044*/ 	.byte	0x00, 0xf4, 0x21, 0x00


	//----- nvinfo : EIATTR_KPARAM_INFO
	.align		4
.L_19:
        /*0048*/ 	.byte	0x04, 0x17
        /*004a*/ 	.short	(.L_21 - .L_20)
.L_20:
        /*004c*/ 	.word	0x00000000
        /*0050*/ 	.short	0x0002
        /*0052*/ 	.short	0x0010
        /*0054*/ 	.byte	0x00, 0xf4, 0x21, 0x00


	//----- nvinfo : EIATTR_KPARAM_INFO
	.align		4
.L_21:
        /*0058*/ 	.byte	0x04, 0x17
        /*005a*/ 	.short	(.L_23 - .L_22)
.L_22:
        /*005c*/ 	.word	0x00000000
        /*0060*/ 	.short	0x0001
        /*0062*/ 	.short	0x0008
        /*0064*/ 	.byte	0x00, 0xf4, 0x21, 0x00


	//----- nvinfo : EIATTR_KPARAM_INFO
	.align		4
.L_23:
        /*0068*/ 	.byte	0x04, 0x17
        /*006a*/ 	.short	(.L_25 - .L_24)
.L_24:
        /*006c*/ 	.word	0x00000000
        /*0070*/ 	.short	0x0000
        /*0072*/ 	.short	0x0000
        /*0074*/ 	.byte	0x00, 0xf4, 0x21, 0x00


	//----- nvinfo : EIATTR_SPARSE_MMA_MASK
	.align		4
.L_25:
        /*0078*/ 	.byte	0x03, 0x50
        /*007a*/ 	.short	0x0000


	//----- nvinfo : EIATTR_MAXREG_COUNT
	.align		4
        /*007c*/ 	.byte	0x03, 0x1b
        /*007e*/ 	.short	0x00ff


	//----- nvinfo : EIATTR_EXIT_INSTR_OFFSETS
	.align		4
        /*0080*/ 	.byte	0x04, 0x1c
        /*0082*/ 	.short	(.L_27 - .L_26)


	//   ....[0]....
.L_26:
        /*0084*/ 	.word	0x000004a0


	//   ....[1]....
        /*0088*/ 	.word	0x000004c0


	//----- nvinfo : EIATTR_REQNTID
	.align		4
.L_27:
        /*008c*/ 	.byte	0x04, 0x10
        /*008e*/ 	.short	(.L_29 - .L_28)
.L_28:
        /*0090*/ 	.word	0x00000100
        /*0094*/ 	.word	0x00000001
        /*0098*/ 	.word	0x00000001


	//----- nvinfo : EIATTR_CBANK_PARAM_SIZE
	.align		4
.L_29:
        /*009c*/ 	.byte	0x03, 0x19
        /*009e*/ 	.short	0x0034


	//----- nvinfo : EIATTR_PARAM_CBANK
	.align		4
        /*00a0*/ 	.byte	0x04, 0x0a
        /*00a2*/ 	.short	(.L_31 - .L_30)
	.align		4
.L_30:
        /*00a4*/ 	.word	index@(.nv.constant0.triton_poi_fused__native_batch_norm_legit_no_training_relu_77)
        /*00a8*/ 	.short	0x0210
        /*00aa*/ 	.short	0x0034


	//----- nvinfo : EIATTR_SW_WAR
	.align		4
.L_31:
        /*00ac*/ 	.byte	0x04, 0x36
        /*00ae*/ 	.short	(.L_33 - .L_32)
.L_32:
        /*00b0*/ 	.word	0x00000008
.L_33:


//--------------------- .nv.callgraph             --------------------------
	.section	.nv.callgraph,"",@"SHT_CUDA_CALLGRAPH"
	.align	4
	.sectionentsize	8
	.align		4
        /*0000*/ 	.word	0x00000000
	.align		4
        /*0004*/ 	.word	0xffffffff
	.align		4
        /*0008*/ 	.word	0x00000000
	.align		4
        /*000c*/ 	.word	0xfffffffe
	.align		4
        /*0010*/ 	.word	0x00000000
	.align		4
        /*0014*/ 	.word	0xfffffffd
	.align		4
        /*0018*/ 	.word	0x00000000
	.align		4
        /*001c*/ 	.word	0xfffffffc


//--------------------- .nv.constant4             --------------------------
	.section	.nv.constant4,"a",@progbits
	.align	8
	.align		8
.nv.constant4:
        /*0000*/ 	.dword	_$_str
	.align		8
        /*0008*/ 	.dword	_$_str_$_2


//--------------------- .text.triton_poi_fused__native_batch_norm_legit_no_training_relu_77 --------------------------
	.section	.text.triton_poi_fused__native_batch_norm_legit_no_training_relu_77,"ax",@progbits
	.align	128
        .global         triton_poi_fused__native_batch_norm_legit_no_training_relu_77
        .type           triton_poi_fused__native_batch_norm_legit_no_training_relu_77,@function
        .size           triton_poi_fused__native_batch_norm_legit_no_training_relu_77,(.L_x_1 - triton_poi_fused__native_batch_norm_legit_no_training_relu_77)
        .other          triton_poi_fused__native_batch_norm_legit_no_training_relu_77,@"STO_CUDA_ENTRY STV_DEFAULT"
triton_poi_fused__native_batch_norm_legit_no_training_relu_77:
.text.triton_poi_fused__native_batch_norm_legit_no_training_relu_77:
[----:B------:R-:W0:Y:S01]  /*0000*/  LDC R1, c[0x0][0x28] ;  /* 0x00000a00ff017b82 */ /* 0x000e220000000800 */
[----:B------:R-:W1:Y:S01]  /*0010*/  S2R R0, SR_TID.X ;  /* 0x0000000000007919 */ /* 0x000e620000002100 */
[----:B------:R-:W-:-:S06]  /*0020*/  HFMA2.MMA R2, -RZ, RZ, 0, 0 ;  /* 0x00000000ff027435 */ /* 0x000fcc00000001ff */
[----:B------:R-:W2:Y:S01]  /*0030*/  LDC.64 R8, c[0x0][0x220] ;  /* 0x00008800ff087b82 */ /* 0x000ea20000000a00 */
[----:B------:R-:W-:Y:S01]  /*0040*/  ULDC.64 UR4, c[0x0][0x208] ;  /* 0x0000820000047ab9 */ /* 0x000fe20000000a00 */
[----:B------:R-:W3:Y:S06]  /*0050*/  S2R R5, SR_CTAID.X ;  /* 0x0000000000057919 */ /* 0x000eec0000002500 */
[----:B------:R-:W4:Y:S08]  /*0060*/  LDC.64 R14, c[0x0][0x218] ;  /* 0x00008600ff0e7b82 */ /* 0x000f300000000a00 */
[----:B------:R-:W5:Y:S08]  /*0070*/  LDC.64 R12, c[0x0][0x210] ;  /* 0x00008400ff0c7b82 */ /* 0x000f700000000a00 */
[----:B------:R-:W4:Y:S01]  /*0080*/  LDC.64 R16, c[0x0][0x228] ;  /* 0x00008a00ff107b82 */ /* 0x000f220000000a00 */
[----:B-1----:R-:W-:-:S07]  /*0090*/  SHF.L.U32 R0, R0, 0x1, RZ ;  /* 0x0000000100007819 */ /* 0x002fce00000006ff */
[----:B------:R-:W1:Y:S01]  /*00a0*/  LDC.64 R18, c[0x0][0x230] ;  /* 0x00008c00ff127b82 */ /* 0x000e620000000a00 */
[----:B---3--:R-:W-:Y:S02]  /*00b0*/  SHF.R.S32.HI R3, RZ, 0x16, R5 ;  /* 0x00000016ff037819 */ /* 0x008fe40000011405 */
[----:B------:R-:W-:Y:S02]  /*00c0*/  LOP3.LUT R0, R0, 0x1fe, RZ, 0xc0, !PT ;  /* 0x000001fe00007812 */ /* 0x000fe400078ec0ff */
[----:B------:R-:W-:Y:S02]  /*00d0*/  SGXT R3, R3, 0x1 ;  /* 0x000000010303781a */ /* 0x000fe40000000200 */
[----:B------:R-:W-:-:S04]  /*00e0*/  LEA R0, R5, R0, 0x9 ;  /* 0x0000000005007211 */ /* 0x000fc800078e48ff */
[----:B------:R-:W-:Y:S02]  /*00f0*/  LEA.HI R3, R3, R0, RZ, 0x4 ;  /* 0x0000000003037211 */ /* 0x000fe400078f20ff */
[----:B------:R-:W-:Y:S02]  /*0100*/  ISETP.GE.AND P0, PT, R0, 0x11800, PT ;  /* 0x000118000000780c */ /* 0x000fe40003f06270 */
[----:B------:R-:W-:-:S05]  /*0110*/  SHF.R.S32.HI R3, RZ, 0x4, R3 ;  /* 0x00000004ff037819 */ /* 0x000fca0000011403 */
[----:B------:R-:W-:-:S05]  /*0120*/  IMAD.HI R2, R3, -0x15f15f15, R2 ;  /* 0xea0ea0eb03027827 */ /* 0x000fca00078e0202 */
[----:B------:R-:W-:-:S04]  /*0130*/  SHF.R.U32.HI R5, RZ, 0x1f, R2 ;  /* 0x0000001fff057819 */ /* 0x000fc80000011602 */
[----:B------:R-:W-:-:S05]  /*0140*/  LEA.HI.SX32 R5, R2, R5, 0x16 ;  /* 0x0000000502057211 */ /* 0x000fca00078fb2ff */
[----:B------:R-:W-:Y:S01]  /*0150*/  IMAD R11, R5, -0x460, R3 ;  /* 0xfffffba0050b7824 */ /* 0x000fe200078e0203 */
[----:B------:R-:W-:-:S03]  /*0160*/  CS2R R4, SRZ ;  /* 0x0000000000047805 */ /* 0x000fc6000001ff00 */
[----:B--2---:R-:W-:-:S05]  /*0170*/  IMAD.WIDE R8, R11, 0x4, R8 ;  /* 0x000000040b087825 */ /* 0x004fca00078e0208 */
[----:B------:R-:W2:Y:S04]  /*0180*/  @!P0 LDG.E.EL R4, desc[UR4][R8.64] ;  /* 0x0000000408048981 */ /* 0x000ea8000c2e1900 */
[----:B------:R3:W2:Y:S01]  /*0190*/  @!P0 LDG.E.EL R5, desc[UR4][R8.64] ;  /* 0x0000000408058981 */ /* 0x0006a2000c2e1900 */
[----:B------:R-:W-:Y:S02]  /*01a0*/  CS2R R6, SRZ ;  /* 0x0000000000067805 */ /* 0x000fe4000001ff00 */
[----:B------:R-:W-:Y:S01]  /*01b0*/  CS2R R2, SRZ ;  /* 0x0000000000027805 */ /* 0x000fe2000001ff00 */
[----:B----4-:R-:W-:-:S04]  /*01c0*/  IMAD.WIDE R14, R11, 0x4, R14 ;  /* 0x000000040b0e7825 */ /* 0x010fc800078e020e */
[----:B-----5:R-:W-:Y:S01]  /*01d0*/  IMAD.WIDE R12, R0, 0x4, R12 ;  /* 0x00000004000c7825 */ /* 0x020fe200078e020c */
[----:B------:R-:W4:Y:S01]  /*01e0*/  @!P0 LDG.E.EL R7, desc[UR4][R14.64] ;  /* 0x000000040e078981 */ /* 0x000f22000c2e1900 */
[----:B---3--:R-:W-:Y:S02]  /*01f0*/  CS2R R8, SRZ ;  /* 0x0000000000087805 */ /* 0x008fe4000001ff00 */
[C---:B0-----:R-:W-:Y:S01]  /*0200*/  IMAD.WIDE R16, R11.reuse, 0x4, R16 ;  /* 0x000000040b107825 */ /* 0x041fe200078e0210 */
[----:B------:R0:W3:Y:S03]  /*0210*/  @!P0 LDG.E.EL R6, desc[UR4][R14.64] ;  /* 0x000000040e068981 */ /* 0x0000e6000c2e1900 */
[----:B-1----:R-:W-:Y:S01]  /*0220*/  IMAD.WIDE R18, R11, 0x4, R18 ;  /* 0x000000040b127825 */ /* 0x002fe200078e0212 */
[----:B------:R1:W4:Y:S01]  /*0230*/  @!P0 LDG.E.64 R2, desc[UR4][R12.64] ;  /* 0x000000040c028981 */ /* 0x000322000c1e1b00 */
[----:B------:R-:W-:-:S03]  /*0240*/  CS2R R10, SRZ ;  /* 0x00000000000a7805 */ /* 0x000fc6000001ff00 */
[----:B------:R-:W5:Y:S04]  /*0250*/  @!P0 LDG.E.EL R9, desc[UR4][R18.64] ;  /* 0x0000000412098981 */ /* 0x000f68000c2e1900 */
[----:B------:R-:W5:Y:S04]  /*0260*/  @!P0 LDG.E.EL R10, desc[UR4][R16.64] ;  /* 0x00000004100a8981 */ /* 0x000f68000c2e1900 */
[----:B------:R-:W3:Y:S04]  /*0270*/  @!P0 LDG.E.EL R11, desc[UR4][R16.64] ;  /* 0x00000004100b8981 */ /* 0x000ee8000c2e1900 */
[----:B------:R-:W3:Y:S01]  /*0280*/  @!P0 LDG.E.EL R8, desc[UR4][R18.64] ;  /* 0x0000000412088981 */ /* 0x000ee2000c2e1900 */
[----:B0-----:R-:W-:Y:S01]  /*0290*/  MOV R14, 0x3e800000 ;  /* 0x3e800000000e7802 */ /* 0x001fe20000000f00 */
[----:B--2---:R-:W-:Y:S01]  /*02a0*/  FADD R4, R4, 9.9999997473787516356e-06 ;  /* 0x3727c5ac04047421 */ /* 0x004fe20000000000 */
[----:B------:R-:W-:-:S03]  /*02b0*/  FADD R5, R5, 9.9999997473787516356e-06 ;  /* 0x3727c5ac05057421 */ /* 0x000fc60000000000 */
[----:B-1----:R-:W0:Y:S08]  /*02c0*/  MUFU.SQRT R12, R4 ;  /* 0x00000004000c7308 */ /* 0x002e300000002000 */
[----:B------:R1:W2:Y:S01]  /*02d0*/  MUFU.SQRT R13, R5 ;  /* 0x00000005000d7308 */ /* 0x0002a20000002000 */
[C---:B0-----:R-:W-:Y:S02]  /*02e0*/  FSETP.GT.AND P1, PT, R12.reuse, 8.50705917302346158658e+37, PT ;  /* 0x7e8000000c00780b */ /* 0x041fe40003f24000 */
[----:B------:R-:W-:Y:S01]  /*02f0*/  FSETP.GEU.AND P3, PT, R12, 1.175494350822287508e-38, PT ;  /* 0x008000000c00780b */ /* 0x000fe20003f6e000 */
[----:B-1----:R-:W0:Y:S01]  /*0300*/  LDC.64 R4, c[0x0][0x238] ;  /* 0x00008e00ff047b82 */ /* 0x002e220000000a00 */
[----:B--2---:R-:W-:-:S02]  /*0310*/  FSETP.GT.AND P2, PT, R13, 8.50705917302346158658e+37, PT ;  /* 0x7e8000000d00780b */ /* 0x004fc40003f44000 */
[----:B------:R-:W-:-:S07]  /*0320*/  FSETP.GEU.AND P4, PT, R13, 1.175494350822287508e-38, PT ;  /* 0x008000000d00780b */ /* 0x000fce0003f8e000 */
[----:B------:R-:W-:-:S04]  /*0330*/  @P1 FMUL R12, R12, 0.25 ;  /* 0x3e8000000c0c1820 */ /* 0x000fc80000400000 */
[----:B------:R-:W-:Y:S01]  /*0340*/  @!P3 FMUL R12, R12, 16777216 ;  /* 0x4b8000000c0cb820 */ /* 0x000fe20000400000 */
[----:B------:R-:W-:-:S04]  /*0350*/  @P2 FMUL R13, R13, 0.25 ;  /* 0x3e8000000d0d2820 */ /* 0x000fc80000400000 */
[----:B------:R-:W-:Y:S01]  /*0360*/  @!P4 FMUL R13, R13, 16777216 ;  /* 0x4b8000000d0dc820 */ /* 0x000fe20000400000 */
[----:B------:R-:W1:Y:S01]  /*0370*/  MUFU.RCP R12, R12 ;  /* 0x0000000c000c7308 */ /* 0x000e620000001000 */
[----:B------:R-:W-:-:S07]  /*0380*/  FSEL R15, R14, 1, P1 ;  /* 0x3f8000000e0f7808 */ /* 0x000fce0000800000 */
[----:B------:R-:W2:Y:S01]  /*0390*/  MUFU.RCP R13, R13 ;  /* 0x0000000d000d7308 */ /* 0x000ea20000001000 */
[----:B------:R-:W-:Y:S01]  /*03a0*/  FSEL R14, R14, 1, P2 ;  /* 0x3f8000000e0e7808 */ /* 0x000fe20001000000 */
[----:B------:R-:W-:-:S04]  /*03b0*/  @!P3 FMUL R15, R15, 16777216 ;  /* 0x4b8000000f0fb820 */ /* 0x000fc80000400000 */
[----:B------:R-:W-:Y:S01]  /*03c0*/  @!P4 FMUL R14, R14, 16777216 ;  /* 0x4b8000000e0ec820 */ /* 0x000fe20000400000 */
[----:B----4-:R-:W-:Y:S01]  /*03d0*/  FADD R2, -R7, R2 ;  /* 0x0000000207027221 */ /* 0x010fe20000000100 */
[----:B---3--:R-:W-:Y:S01]  /*03e0*/  FADD R3, -R6, R3 ;  /* 0x0000000306037221 */ /* 0x008fe20000000100 */
[----:B-1----:R-:W-:Y:S01]  /*03f0*/  FMUL R15, R12, R15 ;  /* 0x0000000f0c0f7220 */ /* 0x002fe20000400000 */
[----:B--2---:R-:W-:-:S03]  /*0400*/  FMUL R14, R13, R14 ;  /* 0x0000000e0d0e7220 */ /* 0x004fc60000400000 */
[----:B------:R-:W-:Y:S01]  /*0410*/  FMUL R2, R2, R15 ;  /* 0x0000000f02027220 */ /* 0x000fe20000400000 */
[----:B------:R-:W-:-:S03]  /*0420*/  FMUL R3, R3, R14 ;  /* 0x0000000e03037220 */ /* 0x000fc60000400000 */
[----:B-----5:R-:W-:Y:S01]  /*0430*/  FFMA R2, R2, R10, R9 ;  /* 0x0000000a02027223 */ /* 0x020fe20000000009 */
[----:B------:R-:W-:-:S04]  /*0440*/  FFMA R3, R3, R11, R8 ;  /* 0x0000000b03037223 */ /* 0x000fc80000000008 */
[----:B------:R-:W-:Y:S02]  /*0450*/  FSETP.GEU.AND P1, PT, R2, RZ, PT ;  /* 0x000000ff0200720b */ /* 0x000fe40003f2e000 */
[C---:B------:R-:W-:Y:S01]  /*0460*/  FSETP.GEU.AND P2, PT, R3.reuse, RZ, PT ;  /* 0x000000ff0300720b */ /* 0x040fe20003f4e000 */
[----:B0-----:R-:W-:Y:S01]  /*0470*/  IMAD.WIDE R4, R0, 0x4, R4 ;  /* 0x0000000400047825 */ /* 0x001fe200078e0204 */
[----:B------:R-:W-:Y:S02]  /*0480*/  FSEL R2, R2, RZ, P1 ;  /* 0x000000ff02027208 */ /* 0x000fe40000800000 */
[----:B------:R-:W-:Y:S01]  /*0490*/  FSEL R3, R3, RZ, P2 ;  /* 0x000000ff03037208 */ /* 0x000fe20001000000 */
[----:B------:R-:W-:Y:S08]  /*04a0*/  @P0 EXIT ;  /* 0x000000000000094d */ /* 0x000ff00003800000 */
[----:B------:R-:W-:Y:S01]  /*04b0*/  STG.E.64 desc[UR4][R4.64], R2 ;  /* 0x0000000204007986 */ /* 0x000fe2000c101b04 */
[----:B------:R-:W-:Y:S05]  /*04c0*/  EXIT ;  /* 0x000000000000794d */ /* 0x000fea0003800000 */
.L_x_0:
[----:B------:R-:W-:-:S00]  /*04d0*/  BRA `(.L_x_0) ;  /* 0xfffffffc00fc7947 */ /* 0x000fc0000383ffff */
[----:B------:R-:W-:-:S00]  /*04e0*/  NOP ;  /* 0x0000000000007918 */ /* 0x000fc00000000000 */
        /* <DEDUP_REMOVED lines=9> */
.L_x_1:


//--------------------- .nv.global.init           --------------------------
	.section	.nv.global.init,"aw",@progbits
.nv.global.init:
	.type		_$_str,@object
	.size		_$_str,(_$_str_$_2 - _$_str)
_$_str:
        /*0000*/ 	.byte	0x5f, 0x5f, 0x43, 0x55, 0x44, 0x41, 0x5f, 0x46, 0x54, 0x5a, 0x00
	.type		_$_str_$_2,@object
	.size		_$_str_$_2,(.L_1 - _$_str_$_2)
_$_str_$_2:
        /*000b*/ 	.byte	0x5f, 0x5f, 0x43, 0x55, 0x44, 0x41, 0x5f, 0x50, 0x52, 0x45, 0x43, 0x5f, 0x53, 0x51, 0x52, 0x54
        /*001b*/ 	.byte	0x00
.L_1:


//--------------------- .nv.constant0.triton_poi_fused__native_batch_norm_legit_no_training_relu_77 --------------------------
	.section	.nv.constant0.triton_poi_fused__native_batch_norm_legit_no_training_relu_77,"a",@progbits
	.sectionflags	@""
	.align	4
.nv.constant0.triton_poi_fused__native_batch_norm_legit_no_training_relu_77:
	.zero		580
